//
// Generated by NVIDIA NVVM Compiler
//
// Compiler Build ID: CL-36424714
// Cuda compilation tools, release 13.0, V13.0.88
// Based on NVVM 20.0.0
//

.version 9.0
.target sm_100
.address_size 64

	// .globl	_Z14kernel_add_onePii

.visible .entry _Z14kernel_add_onePii(
	.param .u64 .ptr .align 1 _Z14kernel_add_onePii_param_0,
	.param .u32 _Z14kernel_add_onePii_param_1
)
{
	.reg .pred 	%p<3>;
	.reg .b32 	%r<13>;
	.reg .b64 	%rd<5>;

	ld.param.u64 	%rd2, [_Z14kernel_add_onePii_param_0];
	ld.param.u32 	%r6, [_Z14kernel_add_onePii_param_1];
	mov.u32 	%r7, %tid.x;
	mov.u32 	%r1, %ntid.x;
	mov.u32 	%r8, %ctaid.x;
	mad.lo.s32 	%r12, %r1, %r8, %r7;
	setp.ge.s32 	%p1, %r12, %r6;
	@%p1 bra 	$L__BB0_3;
	mov.u32 	%r9, %nctaid.x;
	mul.lo.s32 	%r3, %r1, %r9;
	cvta.to.global.u64 	%rd1, %rd2;
$L__BB0_2:
	mul.wide.s32 	%rd3, %r12, 4;
	add.s64 	%rd4, %rd1, %rd3;
	ld.global.u32 	%r10, [%rd4];
	add.s32 	%r11, %r10, 1;
	st.global.u32 	[%rd4], %r11;
	add.s32 	%r12, %r12, %r3;
	setp.lt.s32 	%p2, %r12, %r6;
	@%p2 bra 	$L__BB0_2;
$L__BB0_3:
	ret;

}


// ===== COMPILED SASS (sm_100) =====

	.target	sm_100

	.elftype	@"ET_EXEC"


//--------------------- .note.nv.tkinfo           --------------------------
	.section	.note.nv.tkinfo,"",@"SHT_NOTE"
	.sectionflags	@"SHF_NOTE_NV_TKINFO"
	.tkinfo
        /*0018*/ 	.word	0x00000002
        /*0030*/ 	.string	""
        /*0030*/ 	.string	"ptxas"
        /*0030*/ 	.string	"Cuda compilation tools, release 13.0, V13.0.88"
        /*0030*/ 	.string	"Build cuda_13.0.r13.0/compiler.36424714_0"
        /*0030*/ 	.string	"-arch sm_100 -m 64 "



//--------------------- .note.nv.cuinfo           --------------------------
	.section	.note.nv.cuinfo,"",@"SHT_NOTE"
	.sectionflags	@"SHF_NOTE_NV_CUINFO"
        /*0018*/ 	.short	0x0002
        /*001a*/ 	.short	0x0064
        /*001c*/ 	.short	0x0082
	.zero		2


//--------------------- .nv.info                  --------------------------
	.section	.nv.info,"",@"SHT_CUDA_INFO"
	.align	4


	//----- nvinfo : EIATTR_REGCOUNT
	.align		4
        /*0000*/ 	.byte	0x04, 0x2f
        /*0002*/ 	.short	(.L_1 - .L_0)
	.align		4
.L_0:
        /*0004*/ 	.word	index@(_Z14kernel_add_onePii)
        /*0008*/ 	.word	0x0000000a


	//----- nvinfo : EIATTR_FRAME_SIZE
	.align		4
.L_1:
        /*000c*/ 	.byte	0x04, 0x11
        /*000e*/ 	.short	(.L_3 - .L_2)
	.align		4
.L_2:
        /*0010*/ 	.word	index@(_Z14kernel_add_onePii)
        /*0014*/ 	.word	0x00000000


	//----- nvinfo : EIATTR_MIN_STACK_SIZE
	.align		4
.L_3:
        /*0018*/ 	.byte	0x04, 0x12
        /*001a*/ 	.short	(.L_5 - .L_4)
	.align		4
.L_4:
        /*001c*/ 	.word	index@(_Z14kernel_add_onePii)
        /*0020*/ 	.word	0x00000000
.L_5:


//--------------------- .nv.compat                --------------------------
	.section	.nv.compat,"",@"SHT_CUDA_COMPAT_INFO"
	.align	4
        /*0000*/ 	.byte	0x02, 0x09, 0x00, 0x00, 0x02, 0x02, 0x01, 0x00, 0x02, 0x05, 0x05, 0x00, 0x03, 0x07, 0x01, 0x01
        /*0010*/ 	.byte	0x02, 0x03, 0x00, 0x00, 0x02, 0x06, 0x01, 0x00, 0x04, 0x0b, 0x08, 0x00, 0x09, 0x00, 0x00, 0x00
        /*0020*/ 	.byte	0x00, 0x00, 0x00, 0x00


//--------------------- .nv.info._Z14kernel_add_onePii --------------------------
	.section	.nv.info._Z14kernel_add_onePii,"",@"SHT_CUDA_INFO"
	.sectionflags	@""
	.align	4


	//----- nvinfo : EIATTR_CUDA_API_VERSION
	.align		4
        /*0000*/ 	.byte	0x04, 0x37
        /*0002*/ 	.short	(.L_7 - .L_6)
.L_6:
        /*0004*/ 	.word	0x00000082


	//----- nvinfo : EIATTR_KPARAM_INFO
	.align		4
.L_7:
        /*0008*/ 	.byte	0x04, 0x17
        /*000a*/ 	.short	(.L_9 - .L_8)
.L_8:
        /*000c*/ 	.word	0x00000000
        /*0010*/ 	.short	0x0001
        /*0012*/ 	.short	0x0008
        /*0014*/ 	.byte	0x00, 0xf0, 0x11, 0x00


	//----- nvinfo : EIATTR_KPARAM_INFO
	.align		4
.L_9:
        /*0018*/ 	.byte	0x04, 0x17
        /*001a*/ 	.short	(.L_11 - .L_10)
.L_10:
        /*001c*/ 	.word	0x00000000
        /*0020*/ 	.short	0x0000
        /*0022*/ 	.short	0x0000
        /*0024*/ 	.byte	0x00, 0xf5, 0x21, 0x00


	//----- nvinfo : EIATTR_SPARSE_MMA_MASK
	.align		4
.L_11:
        /*0028*/ 	.byte	0x03, 0x50
        /*002a*/ 	.short	0x0000


	//----- nvinfo : EIATTR_MAXREG_COUNT
	.align		4
        /*002c*/ 	.byte	0x03, 0x1b
        /*002e*/ 	.short	0x00ff


	//----- nvinfo : EIATTR_MERCURY_ISA_VERSION
	.align		4
        /*0030*/ 	.byte	0x03, 0x5f
        /*0032*/ 	.short	0x0101


	//----- nvinfo : EIATTR_VRC_CTA_INIT_COUNT
	.align		4
        /*0034*/ 	.byte	0x02, 0x4a
	.zero		1
	.zero		1


	//----- nvinfo : EIATTR_EXIT_INSTR_OFFSETS
	.align		4
        /*0038*/ 	.byte	0x04, 0x1c
        /*003a*/ 	.short	(.L_13 - .L_12)


	//   ....[0]....
.L_12:
        /*003c*/ 	.word	0x00000070


	//   ....[1]....
        /*0040*/ 	.word	0x00000130


	//----- nvinfo : EIATTR_CRS_STACK_SIZE
	.align		4
.L_13:
        /*0044*/ 	.byte	0x04, 0x1e
        /*0046*/ 	.short	(.L_15 - .L_14)
.L_14:
        /*0048*/ 	.word	0x00000000


	//----- nvinfo : EIATTR_CBANK_PARAM_SIZE
	.align		4
.L_15:
        /*004c*/ 	.byte	0x03, 0x19
        /*004e*/ 	.short	0x000c


	//----- nvinfo : EIATTR_PARAM_CBANK
	.align		4
        /*0050*/ 	.byte	0x04, 0x0a
        /*0052*/ 	.short	(.L_17 - .L_16)
	.align		4
.L_16:
        /*0054*/ 	.word	index@(.nv.constant0._Z14kernel_add_onePii)
        /*0058*/ 	.short	0x0380
        /*005a*/ 	.short	0x000c


	//----- nvinfo : EIATTR_SW_WAR
	.align		4
.L_17:
        /*005c*/ 	.byte	0x04, 0x36
        /*005e*/ 	.short	(.L_19 - .L_18)
.L_18:
        /*0060*/ 	.word	0x00000008
.L_19:


//--------------------- .nv.callgraph             --------------------------
	.section	.nv.callgraph,"",@"SHT_CUDA_CALLGRAPH"
	.align	4
	.sectionentsize	8
	.align		4
        /*0000*/ 	.word	0x00000000
	.align		4
        /*0004*/ 	.word	0xffffffff
	.align		4
        /*0008*/ 	.word	0x00000000
	.align		4
        /*000c*/ 	.word	0xfffffffe
	.align		4
        /*0010*/ 	.word	0x00000000
	.align		4
        /*0014*/ 	.word	0xfffffffd
	.align		4
        /*0018*/ 	.word	0x00000000
	.align		4
        /*001c*/ 	.word	0xfffffffc


//--------------------- .text._Z14kernel_add_onePii --------------------------
	.section	.text._Z14kernel_add_onePii,"ax",@progbits
	.align	128
        .global         _Z14kernel_add_onePii
        .type           _Z14kernel_add_onePii,@function
        .size           _Z14kernel_add_onePii,(.L_x_2 - _Z14kernel_add_onePii)
        .other          _Z14kernel_add_onePii,@"STO_CUDA_ENTRY STV_DEFAULT"
_Z14kernel_add_onePii:
.text._Z14kernel_add_onePii:
[----:B------:R-:W-:Y:S01]  /*0000*/  LDC R1, c[0x0][0x37c] ;  /* 0x0000df00ff017b82 */ /* 0x000fe20000000800 */
[----:B------:R-:W0:Y:S01]  /*0010*/  S2R R0, SR_TID.X ;  /* 0x0000000000007919 */ /* 0x000e220000002100 */
[----:B------:R-:W0:Y:S01]  /*0020*/  LDCU UR4, c[0x0][0x360] ;  /* 0x00006c00ff0477ac */ /* 0x000e220008000800 */
[----:B------:R-:W0:Y:S01]  /*0030*/  S2R R3, SR_CTAID.X ;  /* 0x0000000000037919 */ /* 0x000e220000002500 */
[----:B------:R-:W1:Y:S01]  /*0040*/  LDCU UR8, c[0x0][0x388] ;  /* 0x00007100ff0877ac */ /* 0x000e620008000800 */
[----:B0-----:R-:W-:-:S05]  /*0050*/  IMAD R0, R3, UR4, R0 ;  /* 0x0000000403007c24 */ /* 0x001fca000f8e0200 */
[----:B-1----:R-:W-:-:S13]  /*0060*/  ISETP.GE.AND P0, PT, R0, UR8, PT ;  /* 0x0000000800007c0c */ /* 0x002fda000bf06270 */
[----:B------:R-:W-:Y:S05]  /*0070*/  @P0 EXIT ;  /* 0x000000000000094d */ /* 0x000fea0003800000 */
[----:B------:R-:W0:Y:S01]  /*0080*/  LDC.64 R4, c[0x0][0x380] ;  /* 0x0000e000ff047b82 */ /* 0x000e220000000a00 */
[----:B------:R-:W1:Y:S01]  /*0090*/  LDCU UR5, c[0x0][0x370] ;  /* 0x00006e00ff0577ac */ /* 0x000e620008000800 */
[----:B------:R-:W2:Y:S01]  /*00a0*/  LDCU.64 UR6, c[0x0][0x358] ;  /* 0x00006b00ff0677ac */ /* 0x000ea20008000a00 */
[----:B-1----:R-:W-:-:S12]  /*00b0*/  UIMAD UR4, UR4, UR5, URZ ;  /* 0x00000005040472a4 */ /* 0x002fd8000f8e02ff */
.L_x_0:
[----:B01----:R-:W-:-:S05]  /*00c0*/  IMAD.WIDE R2, R0, 0x4, R4 ;  /* 0x0000000400027825 */ /* 0x003fca00078e0204 */
[----:B--2---:R-:W2:Y:S01]  /*00d0*/  LDG.E R6, desc[UR6][R2.64] ;  /* 0x0000000602067981 */ /* 0x004ea2000c1e1900 */
[----:B------:R-:W-:-:S04]  /*00e0*/  IADD3 R0, PT, PT, R0, UR4, RZ ;  /* 0x0000000400007c10 */ /* 0x000fc8000fffe0ff */
[----:B------:R-:W-:Y:S02]  /*00f0*/  ISETP.GE.AND P0, PT, R0, UR8, PT ;  /* 0x0000000800007c0c */ /* 0x000fe4000bf06270 */
[----:B--2---:R-:W-:-:S05]  /*0100*/  IADD3 R7, PT, PT, R6, 0x1, RZ ;  /* 0x0000000106077810 */ /* 0x004fca0007ffe0ff */
[----:B------:R1:W-:Y:S06]  /*0110*/  STG.E desc[UR6][R2.64], R7 ;  /* 0x0000000702007986 */ /* 0x0003ec000c101906 */
[----:B------:R-:W-:Y:S05]  /*0120*/  @!P0 BRA `(.L_x_0) ;  /* 0xfffffffc00e48947 */ /* 0x000fea000383ffff */
[----:B------:R-:W-:Y:S05]  /*0130*/  EXIT ;  /* 0x000000000000794d */ /* 0x000fea0003800000 */
.L_x_1:
[----:B------:R-:W-:-:S00]  /*0140*/  BRA `(.L_x_1) ;  /* 0xfffffffc00fc7947 */ /* 0x000fc0000383ffff */
[----:B------:R-:W-:-:S00]  /*0150*/  NOP ;  /* 0x0000000000007918 */ /* 0x000fc00000000000 */
        /* <DEDUP_REMOVED lines=10> */
.L_x_2:


//--------------------- .nv.shared.reserved.0     --------------------------
	.section	.nv.shared.reserved.0,"aw",@nobits
	.weak		__nv_reservedSMEM_offset_0_alias
	.size		__nv_reservedSMEM_offset_0_alias, 0, 64
	.other		__nv_reservedSMEM_offset_0_alias,@"STO_CUDA_RESERVED_SHARED STV_DEFAULT"
__nv_reservedSMEM_offset_0_alias:
	.zero		0
	.zero		64


//--------------------- .nv.constant0._Z14kernel_add_onePii --------------------------
	.section	.nv.constant0._Z14kernel_add_onePii,"a",@progbits
	.sectionflags	@""
	.align	4
.nv.constant0._Z14kernel_add_onePii:
	.zero		908


//--------------------- SYMBOLS --------------------------

	.type		.nv.reservedSmem.offset0,@object
	.size		.nv.reservedSmem.offset0,0x4
